	.headerflags	@"EF_CUDA_TEXMODE_UNIFIED EF_CUDA_64BIT_ADDRESS EF_CUDA_ACCELERATORS EF_CUDA_SM90 EF_CUDA_VIRTUAL_SM(EF_CUDA_SM90)"
	.elftype	@"ET_EXEC"


//--------------------- .nv.info                  --------------------------
	.section	.nv.info,"",@"SHT_CUDA_INFO"
	.align	4


	//----- nvinfo : EIATTR_REGCOUNT
	.align		4
        /*0000*/ 	.byte	0x04, 0x2f
        /*0002*/ 	.short	(.L_3 - .L_2)
	.align		4
.L_2:
        /*0004*/ 	.word	index@(triton_poi_fused__native_batch_norm_legit_no_training_relu_4)
        /*0008*/ 	.word	0x00000012


	//----- nvinfo : EIATTR_MIN_STACK_SIZE
	.align		4
.L_3:
        /*000c*/ 	.byte	0x04, 0x12
        /*000e*/ 	.short	(.L_5 - .L_4)
	.align		4
.L_4:
        /*0010*/ 	.word	index@(triton_poi_fused__native_batch_norm_legit_no_training_relu_4)
        /*0014*/ 	.word	0x00000000


	//----- nvinfo : EIATTR_FRAME_SIZE
	.align		4
.L_5:
        /*0018*/ 	.byte	0x04, 0x11
        /*001a*/ 	.short	(.L_7 - .L_6)
	.align		4
.L_6:
        /*001c*/ 	.word	index@(triton_poi_fused__native_batch_norm_legit_no_training_relu_4)
        /*0020*/ 	.word	0x00000000


	//----- nvinfo : EIATTR_MIN_STACK_SIZE
	.align		4
.L_7:
        /*0024*/ 	.byte	0x04, 0x12
        /*0026*/ 	.short	(.L_9 - .L_8)
	.align		4
.L_8:
        /*0028*/ 	.word	index@(triton_poi_fused__native_batch_norm_legit_no_training_relu_4)
        /*002c*/ 	.word	0x00000000
.L_9:


//--------------------- .nv.info.triton_poi_fused__native_batch_norm_legit_no_training_relu_4 --------------------------
	.section	.nv.info.triton_poi_fused__native_batch_norm_legit_no_training_relu_4,"",@"SHT_CUDA_INFO"
	.sectionflags	@""
	.align	4


	//----- nvinfo : EIATTR_CUDA_API_VERSION
	.align		4
        /*0000*/ 	.byte	0x04, 0x37
        /*0002*/ 	.short	(.L_11 - .L_10)
.L_10:
        /*0004*/ 	.word	0x0000007c


	//----- nvinfo : EIATTR_KPARAM_INFO
	.align		4
.L_11:
        /*0008*/ 	.byte	0x04, 0x17
        /*000a*/ 	.short	(.L_13 - .L_12)
.L_12:
        /*000c*/ 	.word	0x00000000
        /*0010*/ 	.short	0x0006
        /*0012*/ 	.short	0x0030
        /*0014*/ 	.byte	0x00, 0xf0, 0x11, 0x00


	//----- nvinfo : EIATTR_KPARAM_INFO
	.align		4
.L_13:
        /*0018*/ 	.byte	0x04, 0x17
        /*001a*/ 	.short	(.L_15 - .L_14)
.L_14:
        /*001c*/ 	.word	0x00000000
        /*0020*/ 	.short	0x0005
        /*0022*/ 	.short	0x0028
        /*0024*/ 	.byte	0x00, 0xf4, 0x21, 0x00


	//----- nvinfo : EIATTR_KPARAM_INFO
	.align		4
.L_15:
        /*0028*/ 	.byte	0x04, 0x17
        /*002a*/ 	.short	(.L_17 - .L_16)
.L_16:
        /*002c*/ 	.word	0x00000000
        /*0030*/ 	.short	0x0004
        /*0032*/ 	.short	0x0020
        /*0034*/ 	.byte	0x00, 0xf4, 0x21, 0x00


	//----- nvinfo : EIATTR_KPARAM_INFO
	.align		4
.L_17:
        /*0038*/ 	.byte	0x04, 0x17
        /*003a*/ 	.short	(.L_19 - .L_18)
.L_18:
        /*003c*/ 	.word	0x00000000
        /*0040*/ 	.short	0x0003
        /*0042*/ 	.short	0x0018
        /*0044*/ 	.byte	0x00, 0xf4, 0x21, 0x00


	//----- nvinfo : EIATTR_KPARAM_INFO
	.align		4
.L_19:
        /*0048*/ 	.byte	0x04, 0x17
        /*004a*/ 	.short	(.L_21 - .L_20)
.L_20:
        /*004c*/ 	.word	0x00000000
        /*0050*/ 	.short	0x0002
        /*0052*/ 	.short	0x0010
        /*0054*/ 	.byte	0x00, 0xf4, 0x21, 0x00


	//----- nvinfo : EIATTR_KPARAM_INFO
	.align		4
.L_21:
        /*0058*/ 	.byte	0x04, 0x17
        /*005a*/ 	.short	(.L_23 - .L_22)
.L_22:
        /*005c*/ 	.word	0x00000000
        /*0060*/ 	.short	0x0001
        /*0062*/ 	.short	0x0008
        /*0064*/ 	.byte	0x00, 0xf4, 0x21, 0x00


	//----- nvinfo : EIATTR_KPARAM_INFO
	.align		4
.L_23:
        /*0068*/ 	.byte	0x04, 0x17
        /*006a*/ 	.short	(.L_25 - .L_24)
.L_24:
        /*006c*/ 	.word	0x00000000
        /*0070*/ 	.short	0x0000
        /*0072*/ 	.short	0x0000
        /*0074*/ 	.byte	0x00, 0xf4, 0x21, 0x00


	//----- nvinfo : EIATTR_SPARSE_MMA_MASK
	.align		4
.L_25:
        /*0078*/ 	.byte	0x03, 0x50
        /*007a*/ 	.short	0x0000


	//----- nvinfo : EIATTR_MAXREG_COUNT
	.align		4
        /*007c*/ 	.byte	0x03, 0x1b
        /*007e*/ 	.short	0x00ff


	//----- nvinfo : EIATTR_EXIT_INSTR_OFFSETS
	.align		4
        /*0080*/ 	.byte	0x04, 0x1c
        /*0082*/ 	.short	(.L_27 - .L_26)


	//   ....[0]....
.L_26:
        /*0084*/ 	.word	0x000003c0


	//----- nvinfo : EIATTR_REQNTID
	.align		4
.L_27:
        /*0088*/ 	.byte	0x04, 0x10
        /*008a*/ 	.short	(.L_29 - .L_28)
.L_28:
        /*008c*/ 	.word	0x00000100
        /*0090*/ 	.word	0x00000001
        /*0094*/ 	.word	0x00000001


	//----- nvinfo : EIATTR_CBANK_PARAM_SIZE
	.align		4
.L_29:
        /*0098*/ 	.byte	0x03, 0x19
        /*009a*/ 	.short	0x0034


	//----- nvinfo : EIATTR_PARAM_CBANK
	.align		4
        /*009c*/ 	.byte	0x04, 0x0a
        /*009e*/ 	.short	(.L_31 - .L_30)
	.align		4
.L_30:
        /*00a0*/ 	.word	index@(.nv.constant0.triton_poi_fused__native_batch_norm_legit_no_training_relu_4)
        /*00a4*/ 	.short	0x0210
        /*00a6*/ 	.short	0x0034


	//----- nvinfo : EIATTR_SW_WAR
	.align		4
.L_31:
        /*00a8*/ 	.byte	0x04, 0x36
        /*00aa*/ 	.short	(.L_33 - .L_32)
.L_32:
        /*00ac*/ 	.word	0x00000008
.L_33:


//--------------------- .nv.callgraph             --------------------------
	.section	.nv.callgraph,"",@"SHT_CUDA_CALLGRAPH"
	.align	4
	.sectionentsize	8
	.align		4
        /*0000*/ 	.word	0x00000000
	.align		4
        /*0004*/ 	.word	0xffffffff
	.align		4
        /*0008*/ 	.word	0x00000000
	.align		4
        /*000c*/ 	.word	0xfffffffe
	.align		4
        /*0010*/ 	.word	0x00000000
	.align		4
        /*0014*/ 	.word	0xfffffffd
	.align		4
        /*0018*/ 	.word	0x00000000
	.align		4
        /*001c*/ 	.word	0xfffffffc


//--------------------- .nv.constant4             --------------------------
	.section	.nv.constant4,"a",@progbits
	.align	8
	.align		8
.nv.constant4:
        /*0000*/ 	.dword	_$_str
	.align		8
        /*0008*/ 	.dword	_$_str_$_2


//--------------------- .text.triton_poi_fused__native_batch_norm_legit_no_training_relu_4 --------------------------
	.section	.text.triton_poi_fused__native_batch_norm_legit_no_training_relu_4,"ax",@progbits
	.align	128
        .global         triton_poi_fused__native_batch_norm_legit_no_training_relu_4
        .type           triton_poi_fused__native_batch_norm_legit_no_training_relu_4,@function
        .size           triton_poi_fused__native_batch_norm_legit_no_training_relu_4,(.L_x_1 - triton_poi_fused__native_batch_norm_legit_no_training_relu_4)
        .other          triton_poi_fused__native_batch_norm_legit_no_training_relu_4,@"STO_CUDA_ENTRY STV_DEFAULT"
triton_poi_fused__native_batch_norm_legit_no_training_relu_4:
.text.triton_poi_fused__native_batch_norm_legit_no_training_relu_4:
[----:B------:R-:W-:Y:S01]  /*0000*/  LDC R1, c[0x0][0x28] ;  /* 0x00000a00ff017b82 */ /* 0x000fe20000000800 */
[----:B------:R-:W1:Y:S07]  /*0010*/  S2R R0, SR_TID.X ;  /* 0x0000000000007919 */ /* 0x000e6e0000002100 */
[----:B------:R-:W2:Y:S01]  /*0020*/  LDC.64 R2, c[0x0][0x220] ;  /* 0x00008800ff027b82 */ /* 0x000ea20000000a00 */
[----:B------:R-:W-:Y:S01]  /*0030*/  ULDC.64 UR4, c[0x0][0x208] ;  /* 0x0000820000047ab9 */ /* 0x000fe20000000a00 */
[----:B------:R-:W3:Y:S06]  /*0040*/  S2R R5, SR_CTAID.X ;  /* 0x0000000000057919 */ /* 0x000eec0000002500 */
[----:B------:R-:W4:Y:S08]  /*0050*/  LDC.64 R6, c[0x0][0x218] ;  /* 0x00008600ff067b82 */ /* 0x000f300000000a00 */
[----:B------:R-:W5:Y:S08]  /*0060*/  LDC.64 R8, c[0x0][0x228] ;  /* 0x00008a00ff087b82 */ /* 0x000f700000000a00 */
[----:B------:R-:W5:Y:S01]  /*0070*/  LDC.64 R10, c[0x0][0x230] ;  /* 0x00008c00ff0a7b82 */ /* 0x000f620000000a00 */
[----:B-1----:R-:W-:-:S04]  /*0080*/  SHF.L.U32 R0, R0, 0x1, RZ ;  /* 0x0000000100007819 */ /* 0x002fc800000006ff */
[----:B------:R-:W-:-:S04]  /*0090*/  LOP3.LUT R0, R0, 0x1fe, RZ, 0xc0, !PT ;  /* 0x000001fe00007812 */ /* 0x000fc800078ec0ff */
[----:B---3--:R-:W-:-:S05]  /*00a0*/  LEA R0, R5, R0, 0x9 ;  /* 0x0000000005007211 */ /* 0x008fca00078e48ff */
[----:B------:R-:W-:-:S05]  /*00b0*/  IMAD.HI R4, R0, 0x66666667, RZ ;  /* 0x6666666700047827 */ /* 0x000fca00078e02ff */
[----:B------:R-:W-:-:S04]  /*00c0*/  SHF.R.U32.HI R5, RZ, 0x1f, R4 ;  /* 0x0000001fff057819 */ /* 0x000fc80000011604 */
[----:B------:R-:W-:-:S05]  /*00d0*/  LEA.HI.SX32 R5, R4, R5, 0x1a ;  /* 0x0000000504057211 */ /* 0x000fca00078fd2ff */
[----:B------:R-:W-:Y:S02]  /*00e0*/  IMAD R13, R5, -0xa0, R0 ;  /* 0xffffff60050d7824 */ /* 0x000fe400078e0200 */
[----:B------:R-:W1:Y:S02]  /*00f0*/  LDC.64 R4, c[0x0][0x210] ;  /* 0x00008400ff047b82 */ /* 0x000e640000000a00 */
[----:B--2---:R-:W-:-:S06]  /*0100*/  IMAD.WIDE R2, R13, 0x4, R2 ;  /* 0x000000040d027825 */ /* 0x004fcc00078e0202 */
[----:B------:R-:W2:Y:S01]  /*0110*/  LDG.E.EL.64 R2, desc[UR4][R2.64] ;  /* 0x0000000402027981 */ /* 0x000ea2000c2e1b00 */
[----:B----4-:R-:W-:-:S04]  /*0120*/  IMAD.WIDE R6, R13, 0x4, R6 ;  /* 0x000000040d067825 */ /* 0x010fc800078e0206 */
[C---:B-----5:R-:W-:Y:S02]  /*0130*/  IMAD.WIDE R8, R13.reuse, 0x4, R8 ;  /* 0x000000040d087825 */ /* 0x060fe400078e0208 */
[----:B------:R-:W3:Y:S02]  /*0140*/  LDG.E.EL.64 R6, desc[UR4][R6.64] ;  /* 0x0000000406067981 */ /* 0x000ee4000c2e1b00 */
[----:B0-----:R-:W-:Y:S02]  /*0150*/  IMAD.WIDE R10, R13, 0x4, R10 ;  /* 0x000000040d0a7825 */ /* 0x001fe400078e020a */
[----:B------:R-:W4:Y:S04]  /*0160*/  LDG.E.EL.64 R8, desc[UR4][R8.64] ;  /* 0x0000000408087981 */ /* 0x000f28000c2e1b00 */
[----:B------:R-:W4:Y:S01]  /*0170*/  LDG.E.EL.64 R10, desc[UR4][R10.64] ;  /* 0x000000040a0a7981 */ /* 0x000f22000c2e1b00 */
[----:B-1----:R-:W-:-:S06]  /*0180*/  IMAD.WIDE R4, R0, 0x4, R4 ;  /* 0x0000000400047825 */ /* 0x002fcc00078e0204 */
[----:B------:R-:W3:Y:S01]  /*0190*/  LDG.E.64 R4, desc[UR4][R4.64] ;  /* 0x0000000404047981 */ /* 0x000ee2000c1e1b00 */
[----:B------:R-:W-:Y:S01]  /*01a0*/  HFMA2.MMA R14, -RZ, RZ, 1.625, 0 ;  /* 0x3e800000ff0e7435 */ /* 0x000fe200000001ff */
[----:B--2---:R-:W-:Y:S01]  /*01b0*/  FADD R2, R2, 9.9999997473787516356e-06 ;  /* 0x3727c5ac02027421 */ /* 0x004fe20000000000 */
[----:B------:R-:W-:-:S03]  /*01c0*/  FADD R3, R3, 9.9999997473787516356e-06 ;  /* 0x3727c5ac03037421 */ /* 0x000fc60000000000 */
[----:B------:R-:W0:Y:S08]  /*01d0*/  MUFU.SQRT R12, R2 ;  /* 0x00000002000c7308 */ /* 0x000e300000002000 */
[----:B------:R1:W2:Y:S01]  /*01e0*/  MUFU.SQRT R13, R3 ;  /* 0x00000003000d7308 */ /* 0x0002a20000002000 */
[C---:B0-----:R-:W-:Y:S02]  /*01f0*/  FSETP.GT.AND P0, PT, R12.reuse, 8.50705917302346158658e+37, PT ;  /* 0x7e8000000c00780b */ /* 0x041fe40003f04000 */
[----:B------:R-:W-:Y:S01]  /*0200*/  FSETP.GEU.AND P2, PT, R12, 1.175494350822287508e-38, PT ;  /* 0x008000000c00780b */ /* 0x000fe20003f4e000 */
[----:B-1----:R-:W0:Y:S01]  /*0210*/  LDC.64 R2, c[0x0][0x238] ;  /* 0x00008e00ff027b82 */ /* 0x002e220000000a00 */
[----:B--2---:R-:W-:-:S02]  /*0220*/  FSETP.GT.AND P1, PT, R13, 8.50705917302346158658e+37, PT ;  /* 0x7e8000000d00780b */ /* 0x004fc40003f24000 */
[----:B------:R-:W-:-:S07]  /*0230*/  FSETP.GEU.AND P3, PT, R13, 1.175494350822287508e-38, PT ;  /* 0x008000000d00780b */ /* 0x000fce0003f6e000 */
[----:B------:R-:W-:-:S04]  /*0240*/  @P0 FMUL R12, R12, 0.25 ;  /* 0x3e8000000c0c0820 */ /* 0x000fc80000400000 */
[----:B------:R-:W-:Y:S01]  /*0250*/  @!P2 FMUL R12, R12, 16777216 ;  /* 0x4b8000000c0ca820 */ /* 0x000fe20000400000 */
[----:B------:R-:W-:-:S04]  /*0260*/  @P1 FMUL R13, R13, 0.25 ;  /* 0x3e8000000d0d1820 */ /* 0x000fc80000400000 */
[----:B------:R-:W-:Y:S01]  /*0270*/  @!P3 FMUL R13, R13, 16777216 ;  /* 0x4b8000000d0db820 */ /* 0x000fe20000400000 */
[----:B------:R-:W1:Y:S01]  /*0280*/  MUFU.RCP R12, R12 ;  /* 0x0000000c000c7308 */ /* 0x000e620000001000 */
[----:B------:R-:W-:-:S07]  /*0290*/  FSEL R15, R14, 1, P0 ;  /* 0x3f8000000e0f7808 */ /* 0x000fce0000000000 */
[----:B------:R-:W2:Y:S01]  /*02a0*/  MUFU.RCP R13, R13 ;  /* 0x0000000d000d7308 */ /* 0x000ea20000001000 */
[----:B------:R-:W-:Y:S01]  /*02b0*/  FSEL R14, R14, 1, P1 ;  /* 0x3f8000000e0e7808 */ /* 0x000fe20000800000 */
[----:B------:R-:W-:-:S04]  /*02c0*/  @!P2 FMUL R15, R15, 16777216 ;  /* 0x4b8000000f0fa820 */ /* 0x000fc80000400000 */
[----:B------:R-:W-:Y:S01]  /*02d0*/  @!P3 FMUL R14, R14, 16777216 ;  /* 0x4b8000000e0eb820 */ /* 0x000fe20000400000 */
[----:B---3--:R-:W-:Y:S01]  /*02e0*/  FADD R5, R5, -R7 ;  /* 0x8000000705057221 */ /* 0x008fe20000000000 */
[----:B------:R-:W-:Y:S01]  /*02f0*/  FADD R4, R4, -R6 ;  /* 0x8000000604047221 */ /* 0x000fe20000000000 */
[----:B-1----:R-:W-:Y:S01]  /*0300*/  FMUL R15, R12, R15 ;  /* 0x0000000f0c0f7220 */ /* 0x002fe20000400000 */
[----:B--2---:R-:W-:-:S03]  /*0310*/  FMUL R14, R13, R14 ;  /* 0x0000000e0d0e7220 */ /* 0x004fc60000400000 */
[----:B------:R-:W-:Y:S01]  /*0320*/  FMUL R15, R4, R15 ;  /* 0x0000000f040f7220 */ /* 0x000fe20000400000 */
[----:B------:R-:W-:-:S03]  /*0330*/  FMUL R14, R5, R14 ;  /* 0x0000000e050e7220 */ /* 0x000fc60000400000 */
[----:B----4-:R-:W-:Y:S01]  /*0340*/  FFMA R8, R8, R15, R10 ;  /* 0x0000000f08087223 */ /* 0x010fe2000000000a */
[----:B------:R-:W-:-:S04]  /*0350*/  FFMA R9, R9, R14, R11 ;  /* 0x0000000e09097223 */ /* 0x000fc8000000000b */
[----:B------:R-:W-:Y:S02]  /*0360*/  FSETP.GEU.AND P0, PT, R8, RZ, PT ;  /* 0x000000ff0800720b */ /* 0x000fe40003f0e000 */
[C---:B------:R-:W-:Y:S01]  /*0370*/  FSETP.GEU.AND P1, PT, R9.reuse, RZ, PT ;  /* 0x000000ff0900720b */ /* 0x040fe20003f2e000 */
[----:B0-----:R-:W-:Y:S01]  /*0380*/  IMAD.WIDE R2, R0, 0x4, R2 ;  /* 0x0000000400027825 */ /* 0x001fe200078e0202 */
[----:B------:R-:W-:Y:S02]  /*0390*/  FSEL R8, R8, RZ, P0 ;  /* 0x000000ff08087208 */ /* 0x000fe40000000000 */
[----:B------:R-:W-:-:S05]  /*03a0*/  FSEL R9, R9, RZ, P1 ;  /* 0x000000ff09097208 */ /* 0x000fca0000800000 */
[----:B------:R-:W-:Y:S01]  /*03b0*/  STG.E.64 desc[UR4][R2.64], R8 ;  /* 0x0000000802007986 */ /* 0x000fe2000c101b04 */
[----:B------:R-:W-:Y:S05]  /*03c0*/  EXIT ;  /* 0x000000000000794d */ /* 0x000fea0003800000 */
.L_x_0:
[----:B------:R-:W-:-:S00]  /*03d0*/  BRA `(.L_x_0) ;  /* 0xfffffffc00fc7947 */ /* 0x000fc0000383ffff */
[----:B------:R-:W-:-:S00]  /*03e0*/  NOP ;  /* 0x0000000000007918 */ /* 0x000fc00000000000 */
        /* <DEDUP_REMOVED lines=9> */
.L_x_1:


//--------------------- .nv.global.init           --------------------------
	.section	.nv.global.init,"aw",@progbits
.nv.global.init:
	.type		_$_str,@object
	.size		_$_str,(_$_str_$_2 - _$_str)
_$_str:
        /*0000*/ 	.byte	0x5f, 0x5f, 0x43, 0x55, 0x44, 0x41, 0x5f, 0x46, 0x54, 0x5a, 0x00
	.type		_$_str_$_2,@object
	.size		_$_str_$_2,(.L_1 - _$_str_$_2)
_$_str_$_2:
        /*000b*/ 	.byte	0x5f, 0x5f, 0x43, 0x55, 0x44, 0x41, 0x5f, 0x50, 0x52, 0x45, 0x43, 0x5f, 0x53, 0x51, 0x52, 0x54
        /*001b*/ 	.byte	0x00
.L_1:


//--------------------- .nv.constant0.triton_poi_fused__native_batch_norm_legit_no_training_relu_4 --------------------------
	.section	.nv.constant0.triton_poi_fused__native_batch_norm_legit_no_training_relu_4,"a",@progbits
	.sectionflags	@""
	.align	4
.nv.constant0.triton_poi_fused__native_batch_norm_legit_no_training_relu_4:
	.zero		580
